//
// Generated by NVIDIA NVVM Compiler
//
// Compiler Build ID: CL-36424714
// Cuda compilation tools, release 13.0, V13.0.88
// Based on NVVM 20.0.0
//

.version 9.0
.target sm_100
.address_size 64

	// .globl	_Z11printNumberii
.extern .func  (.param .b32 func_retval0) vprintf
(
	.param .b64 vprintf_param_0,
	.param .b64 vprintf_param_1
)
;
.global .align 1 .b8 $str[17] = {83, 116, 114, 101, 97, 109, 32, 37, 100, 32, 45, 62, 32, 37, 100, 10};

.visible .entry _Z11printNumberii(
	.param .u32 _Z11printNumberii_param_0,
	.param .u32 _Z11printNumberii_param_1
)
{
	.local .align 8 .b8 	__local_depot0[8];
	.reg .b64 	%SP;
	.reg .b64 	%SPL;
	.reg .b32 	%r<5>;
	.reg .b64 	%rd<5>;

	mov.u64 	%SPL, __local_depot0;
	cvta.local.u64 	%SP, %SPL;
	ld.param.u32 	%r1, [_Z11printNumberii_param_0];
	ld.param.u32 	%r2, [_Z11printNumberii_param_1];
	add.u64 	%rd1, %SP, 0;
	add.u64 	%rd2, %SPL, 0;
	st.local.v2.u32 	[%rd2], {%r1, %r2};
	mov.u64 	%rd3, $str;
	cvta.global.u64 	%rd4, %rd3;
	{ // callseq 0, 0
	.param .b64 param0;
	st.param.b64 	[param0], %rd4;
	.param .b64 param1;
	st.param.b64 	[param1], %rd1;
	.param .b32 retval0;
	call.uni (retval0), 
	vprintf, 
	(
	param0, 
	param1
	);
	ld.param.b32 	%r3, [retval0];
	} // callseq 0
	ret;

}


// ===== COMPILED SASS (sm_100) =====

	.target	sm_100

	.elftype	@"ET_EXEC"


//--------------------- .note.nv.tkinfo           --------------------------
	.section	.note.nv.tkinfo,"",@"SHT_NOTE"
	.sectionflags	@"SHF_NOTE_NV_TKINFO"
	.tkinfo
        /*0018*/ 	.word	0x00000002
        /*0030*/ 	.string	""
        /*0030*/ 	.string	"ptxas"
        /*0030*/ 	.string	"Cuda compilation tools, release 13.0, V13.0.88"
        /*0030*/ 	.string	"Build cuda_13.0.r13.0/compiler.36424714_0"
        /*0030*/ 	.string	"-arch sm_100 -m 64 "



//--------------------- .note.nv.cuinfo           --------------------------
	.section	.note.nv.cuinfo,"",@"SHT_NOTE"
	.sectionflags	@"SHF_NOTE_NV_CUINFO"
        /*0018*/ 	.short	0x0002
        /*001a*/ 	.short	0x0064
        /*001c*/ 	.short	0x0082
	.zero		2


//--------------------- .nv.info                  --------------------------
	.section	.nv.info,"",@"SHT_CUDA_INFO"
	.align	4


	//----- nvinfo : EIATTR_REGCOUNT
	.align		4
        /*0000*/ 	.byte	0x04, 0x2f
        /*0002*/ 	.short	(.L_2 - .L_1)
	.align		4
.L_1:
        /*0004*/ 	.word	index@(_Z11printNumberii)
        /*0008*/ 	.word	0x00000018


	//----- nvinfo : EIATTR_FRAME_SIZE
	.align		4
.L_2:
        /*000c*/ 	.byte	0x04, 0x11
        /*000e*/ 	.short	(.L_4 - .L_3)
	.align		4
.L_3:
        /*0010*/ 	.word	index@(_Z11printNumberii)
        /*0014*/ 	.word	0x00000008


	//----- nvinfo : EIATTR_MIN_STACK_SIZE
	.align		4
.L_4:
        /*0018*/ 	.byte	0x04, 0x12
        /*001a*/ 	.short	(.L_6 - .L_5)
	.align		4
.L_5:
        /*001c*/ 	.word	index@(_Z11printNumberii)
        /*0020*/ 	.word	0x00000008
.L_6:


//--------------------- .nv.compat                --------------------------
	.section	.nv.compat,"",@"SHT_CUDA_COMPAT_INFO"
	.align	4
        /*0000*/ 	.byte	0x02, 0x09, 0x00, 0x00, 0x02, 0x02, 0x01, 0x00, 0x02, 0x05, 0x05, 0x00, 0x03, 0x07, 0x01, 0x01
        /*0010*/ 	.byte	0x02, 0x03, 0x00, 0x00, 0x02, 0x06, 0x01, 0x00, 0x04, 0x0b, 0x08, 0x00, 0x09, 0x00, 0x00, 0x00
        /*0020*/ 	.byte	0x00, 0x00, 0x00, 0x00


//--------------------- .nv.info._Z11printNumberii --------------------------
	.section	.nv.info._Z11printNumberii,"",@"SHT_CUDA_INFO"
	.sectionflags	@""
	.align	4


	//----- nvinfo : EIATTR_CUDA_API_VERSION
	.align		4
        /*0000*/ 	.byte	0x04, 0x37
        /*0002*/ 	.short	(.L_8 - .L_7)
.L_7:
        /*0004*/ 	.word	0x00000082


	//----- nvinfo : EIATTR_KPARAM_INFO
	.align		4
.L_8:
        /*0008*/ 	.byte	0x04, 0x17
        /*000a*/ 	.short	(.L_10 - .L_9)
.L_9:
        /*000c*/ 	.word	0x00000000
        /*0010*/ 	.short	0x0001
        /*0012*/ 	.short	0x0004
        /*0014*/ 	.byte	0x00, 0xf0, 0x11, 0x00


	//----- nvinfo : EIATTR_KPARAM_INFO
	.align		4
.L_10:
        /*0018*/ 	.byte	0x04, 0x17
        /*001a*/ 	.short	(.L_12 - .L_11)
.L_11:
        /*001c*/ 	.word	0x00000000
        /*0020*/ 	.short	0x0000
        /*0022*/ 	.short	0x0000
        /*0024*/ 	.byte	0x00, 0xf0, 0x11, 0x00


	//----- nvinfo : EIATTR_SPARSE_MMA_MASK
	.align		4
.L_12:
        /*0028*/ 	.byte	0x03, 0x50
        /*002a*/ 	.short	0x0000


	//----- nvinfo : EIATTR_MAXREG_COUNT
	.align		4
        /*002c*/ 	.byte	0x03, 0x1b
        /*002e*/ 	.short	0x00ff


	//----- nvinfo : EIATTR_EXTERNS
	.align		4
        /*0030*/ 	.byte	0x04, 0x0f
        /*0032*/ 	.short	(.L_14 - .L_13)


	//   ....[0]....
	.align		4
.L_13:
        /*0034*/ 	.word	index@(vprintf)


	//----- nvinfo : EIATTR_MERCURY_ISA_VERSION
	.align		4
.L_14:
        /*0038*/ 	.byte	0x03, 0x5f
        /*003a*/ 	.short	0x0101


	//----- nvinfo : EIATTR_VRC_CTA_INIT_COUNT
	.align		4
        /*003c*/ 	.byte	0x02, 0x4a
	.zero		1
	.zero		1


	//----- nvinfo : EIATTR_SYSCALL_OFFSETS
	.align		4
        /*0040*/ 	.byte	0x04, 0x46
        /*0042*/ 	.short	(.L_16 - .L_15)


	//   ....[0]....
.L_15:
        /*0044*/ 	.word	0x000000e0


	//----- nvinfo : EIATTR_EXIT_INSTR_OFFSETS
	.align		4
.L_16:
        /*0048*/ 	.byte	0x04, 0x1c
        /*004a*/ 	.short	(.L_18 - .L_17)


	//   ....[0]....
.L_17:
        /*004c*/ 	.word	0x000000f0


	//----- nvinfo : EIATTR_CBANK_PARAM_SIZE
	.align		4
.L_18:
        /*0050*/ 	.byte	0x03, 0x19
        /*0052*/ 	.short	0x0008


	//----- nvinfo : EIATTR_PARAM_CBANK
	.align		4
        /*0054*/ 	.byte	0x04, 0x0a
        /*0056*/ 	.short	(.L_20 - .L_19)
	.align		4
.L_19:
        /*0058*/ 	.word	index@(.nv.constant0._Z11printNumberii)
        /*005c*/ 	.short	0x0380
        /*005e*/ 	.short	0x0008


	//----- nvinfo : EIATTR_SW_WAR
	.align		4
.L_20:
        /*0060*/ 	.byte	0x04, 0x36
        /*0062*/ 	.short	(.L_22 - .L_21)
.L_21:
        /*0064*/ 	.word	0x00000008
.L_22:


//--------------------- .nv.callgraph             --------------------------
	.section	.nv.callgraph,"",@"SHT_CUDA_CALLGRAPH"
	.align	4
	.sectionentsize	8
	.align		4
        /*0000*/ 	.word	0x00000000
	.align		4
        /*0004*/ 	.word	0xffffffff
	.align		4
        /*0008*/ 	.word	index@(_Z11printNumberii)
	.align		4
        /*000c*/ 	.word	index@(vprintf)
	.align		4
        /*0010*/ 	.word	0x00000000
	.align		4
        /*0014*/ 	.word	0xfffffffe
	.align		4
        /*0018*/ 	.word	0x00000000
	.align		4
        /*001c*/ 	.word	0xfffffffd
	.align		4
        /*0020*/ 	.word	0x00000000
	.align		4
        /*0024*/ 	.word	0xfffffffc


//--------------------- .nv.constant4             --------------------------
	.section	.nv.constant4,"a",@progbits
	.align	8
	.align		8
.nv.constant4:
        /*0000*/ 	.dword	vprintf
	.align		8
        /*0008*/ 	.dword	$str


//--------------------- .text._Z11printNumberii   --------------------------
	.section	.text._Z11printNumberii,"ax",@progbits
	.align	128
        .global         _Z11printNumberii
        .type           _Z11printNumberii,@function
        .size           _Z11printNumberii,(.L_x_2 - _Z11printNumberii)
        .other          _Z11printNumberii,@"STO_CUDA_ENTRY STV_DEFAULT"
_Z11printNumberii:
.text._Z11printNumberii:
[----:B------:R-:W0:Y:S08]  /*0000*/  LDC R1, c[0x0][0x37c] ;  /* 0x0000df00ff017b82 */ /* 0x000e300000000800 */
[----:B------:R-:W1:Y:S01]  /*0010*/  LDC.64 R8, c[0x0][0x380] ;  /* 0x0000e000ff087b82 */ /* 0x000e620000000a00 */
[----:B0-----:R-:W-:Y:S01]  /*0020*/  VIADD R1, R1, 0xfffffff8 ;  /* 0xfffffff801017836 */ /* 0x001fe20000000000 */
[----:B------:R-:W-:Y:S01]  /*0030*/  MOV R0, 0x0 ;  /* 0x0000000000007802 */ /* 0x000fe20000000f00 */
[----:B------:R-:W0:Y:S01]  /*0040*/  LDCU UR4, c[0x0][0x2f8] ;  /* 0x00005f00ff0477ac */ /* 0x000e220008000800 */
[----:B------:R-:W2:Y:S04]  /*0050*/  LDCU.64 UR6, c[0x4][0x8] ;  /* 0x01000100ff0677ac */ /* 0x000ea80008000a00 */
[----:B------:R3:W4:Y:S01]  /*0060*/  LDC.64 R2, c[0x4][R0] ;  /* 0x0100000000027b82 */ /* 0x0007220000000a00 */
[----:B------:R-:W5:Y:S01]  /*0070*/  LDCU UR5, c[0x0][0x2fc] ;  /* 0x00005f80ff0577ac */ /* 0x000f620008000800 */
[----:B0-----:R-:W-:Y:S01]  /*0080*/  IADD3 R6, P0, PT, R1, UR4, RZ ;  /* 0x0000000401067c10 */ /* 0x001fe2000ff1e0ff */
[----:B-1----:R3:W-:Y:S01]  /*0090*/  STL.64 [R1], R8 ;  /* 0x0000000801007387 */ /* 0x0027e20000100a00 */
[----:B--2---:R-:W-:Y:S01]  /*00a0*/  IMAD.U32 R4, RZ, RZ, UR6 ;  /* 0x00000006ff047e24 */ /* 0x004fe2000f8e00ff */
[----:B------:R-:W-:-:S02]  /*00b0*/  MOV R5, UR7 ;  /* 0x0000000700057c02 */ /* 0x000fc40008000f00 */
[----:B-----5:R-:W-:-:S08]  /*00c0*/  IMAD.X R7, RZ, RZ, UR5, P0 ;  /* 0x00000005ff077e24 */ /* 0x020fd000080e06ff */
[----:B------:R-:W-:-:S07]  /*00d0*/  LEPC R20, `(.L_x_0) ;  /* 0x000000001014794e */ /* 0x000fce0000000000 */
[----:B---34-:R-:W-:Y:S05]  /*00e0*/  CALL.ABS.NOINC R2 ;  /* 0x0000000002007343 */ /* 0x018fea0003c00000 */
.L_x_0:
[----:B------:R-:W-:Y:S05]  /*00f0*/  EXIT ;  /* 0x000000000000794d */ /* 0x000fea0003800000 */
.L_x_1:
[----:B------:R-:W-:-:S00]  /*0100*/  BRA `(.L_x_1) ;  /* 0xfffffffc00fc7947 */ /* 0x000fc0000383ffff */
[----:B------:R-:W-:-:S00]  /*0110*/  NOP ;  /* 0x0000000000007918 */ /* 0x000fc00000000000 */
        /* <DEDUP_REMOVED lines=14> */
.L_x_2:


//--------------------- .nv.global.init           --------------------------
	.section	.nv.global.init,"aw",@progbits
.nv.global.init:
	.type		$str,@object
	.size		$str,(.L_0 - $str)
$str:
        /*0000*/ 	.byte	0x53, 0x74, 0x72, 0x65, 0x61, 0x6d, 0x20, 0x25, 0x64, 0x20, 0x2d, 0x3e, 0x20, 0x25, 0x64, 0x0a
        /*0010*/ 	.byte	0x00
.L_0:


//--------------------- .nv.shared.reserved.0     --------------------------
	.section	.nv.shared.reserved.0,"aw",@nobits
	.weak		__nv_reservedSMEM_offset_0_alias
	.size		__nv_reservedSMEM_offset_0_alias, 0, 64
	.other		__nv_reservedSMEM_offset_0_alias,@"STO_CUDA_RESERVED_SHARED STV_DEFAULT"
__nv_reservedSMEM_offset_0_alias:
	.zero		0
	.zero		64


//--------------------- .nv.constant0._Z11printNumberii --------------------------
	.section	.nv.constant0._Z11printNumberii,"a",@progbits
	.sectionflags	@""
	.align	4
.nv.constant0._Z11printNumberii:
	.zero		904


//--------------------- SYMBOLS --------------------------

	.type		.nv.reservedSmem.offset0,@object
	.size		.nv.reservedSmem.offset0,0x4
	.type		vprintf,@function
